	.headerflags	@"EF_CUDA_TEXMODE_UNIFIED EF_CUDA_64BIT_ADDRESS EF_CUDA_ACCELERATORS EF_CUDA_SM90 EF_CUDA_VIRTUAL_SM(EF_CUDA_SM90)"
	.elftype	@"ET_EXEC"


//--------------------- .nv.info                  --------------------------
	.section	.nv.info,"",@"SHT_CUDA_INFO"
	.align	4


	//----- nvinfo : EIATTR_REGCOUNT
	.align		4
        /*0000*/ 	.byte	0x04, 0x2f
        /*0002*/ 	.short	(.L_1 - .L_0)
	.align		4
.L_0:
        /*0004*/ 	.word	index@(triton_poi_fused__log_softmax_backward_data_2)
        /*0008*/ 	.word	0x0000000c


	//----- nvinfo : EIATTR_MIN_STACK_SIZE
	.align		4
.L_1:
        /*000c*/ 	.byte	0x04, 0x12
        /*000e*/ 	.short	(.L_3 - .L_2)
	.align		4
.L_2:
        /*0010*/ 	.word	index@(triton_poi_fused__log_softmax_backward_data_2)
        /*0014*/ 	.word	0x00000000


	//----- nvinfo : EIATTR_FRAME_SIZE
	.align		4
.L_3:
        /*0018*/ 	.byte	0x04, 0x11
        /*001a*/ 	.short	(.L_5 - .L_4)
	.align		4
.L_4:
        /*001c*/ 	.word	index@(triton_poi_fused__log_softmax_backward_data_2)
        /*0020*/ 	.word	0x00000000


	//----- nvinfo : EIATTR_MIN_STACK_SIZE
	.align		4
.L_5:
        /*0024*/ 	.byte	0x04, 0x12
        /*0026*/ 	.short	(.L_7 - .L_6)
	.align		4
.L_6:
        /*0028*/ 	.word	index@(triton_poi_fused__log_softmax_backward_data_2)
        /*002c*/ 	.word	0x00000000
.L_7:


//--------------------- .nv.info.triton_poi_fused__log_softmax_backward_data_2 --------------------------
	.section	.nv.info.triton_poi_fused__log_softmax_backward_data_2,"",@"SHT_CUDA_INFO"
	.sectionflags	@""
	.align	4


	//----- nvinfo : EIATTR_CUDA_API_VERSION
	.align		4
        /*0000*/ 	.byte	0x04, 0x37
        /*0002*/ 	.short	(.L_9 - .L_8)
.L_8:
        /*0004*/ 	.word	0x0000007c


	//----- nvinfo : EIATTR_KPARAM_INFO
	.align		4
.L_9:
        /*0008*/ 	.byte	0x04, 0x17
        /*000a*/ 	.short	(.L_11 - .L_10)
.L_10:
        /*000c*/ 	.word	0x00000000
        /*0010*/ 	.short	0x0002
        /*0012*/ 	.short	0x0010
        /*0014*/ 	.byte	0x00, 0xf0, 0x11, 0x00


	//----- nvinfo : EIATTR_KPARAM_INFO
	.align		4
.L_11:
        /*0018*/ 	.byte	0x04, 0x17
        /*001a*/ 	.short	(.L_13 - .L_12)
.L_12:
        /*001c*/ 	.word	0x00000000
        /*0020*/ 	.short	0x0001
        /*0022*/ 	.short	0x0008
        /*0024*/ 	.byte	0x00, 0xf4, 0x21, 0x00


	//----- nvinfo : EIATTR_KPARAM_INFO
	.align		4
.L_13:
        /*0028*/ 	.byte	0x04, 0x17
        /*002a*/ 	.short	(.L_15 - .L_14)
.L_14:
        /*002c*/ 	.word	0x00000000
        /*0030*/ 	.short	0x0000
        /*0032*/ 	.short	0x0000
        /*0034*/ 	.byte	0x00, 0xf4, 0x21, 0x00


	//----- nvinfo : EIATTR_SPARSE_MMA_MASK
	.align		4
.L_15:
        /*0038*/ 	.byte	0x03, 0x50
        /*003a*/ 	.short	0x0000


	//----- nvinfo : EIATTR_MAXREG_COUNT
	.align		4
        /*003c*/ 	.byte	0x03, 0x1b
        /*003e*/ 	.short	0x00ff


	//----- nvinfo : EIATTR_EXIT_INSTR_OFFSETS
	.align		4
        /*0040*/ 	.byte	0x04, 0x1c
        /*0042*/ 	.short	(.L_17 - .L_16)


	//   ....[0]....
.L_16:
        /*0044*/ 	.word	0x00000170


	//----- nvinfo : EIATTR_REQNTID
	.align		4
.L_17:
        /*0048*/ 	.byte	0x04, 0x10
        /*004a*/ 	.short	(.L_19 - .L_18)
.L_18:
        /*004c*/ 	.word	0x00000100
        /*0050*/ 	.word	0x00000001
        /*0054*/ 	.word	0x00000001


	//----- nvinfo : EIATTR_CBANK_PARAM_SIZE
	.align		4
.L_19:
        /*0058*/ 	.byte	0x03, 0x19
        /*005a*/ 	.short	0x0014


	//----- nvinfo : EIATTR_PARAM_CBANK
	.align		4
        /*005c*/ 	.byte	0x04, 0x0a
        /*005e*/ 	.short	(.L_21 - .L_20)
	.align		4
.L_20:
        /*0060*/ 	.word	index@(.nv.constant0.triton_poi_fused__log_softmax_backward_data_2)
        /*0064*/ 	.short	0x0210
        /*0066*/ 	.short	0x0014


	//----- nvinfo : EIATTR_SW_WAR
	.align		4
.L_21:
        /*0068*/ 	.byte	0x04, 0x36
        /*006a*/ 	.short	(.L_23 - .L_22)
.L_22:
        /*006c*/ 	.word	0x00000008
.L_23:


//--------------------- .nv.callgraph             --------------------------
	.section	.nv.callgraph,"",@"SHT_CUDA_CALLGRAPH"
	.align	4
	.sectionentsize	8
	.align		4
        /*0000*/ 	.word	0x00000000
	.align		4
        /*0004*/ 	.word	0xffffffff
	.align		4
        /*0008*/ 	.word	0x00000000
	.align		4
        /*000c*/ 	.word	0xfffffffe
	.align		4
        /*0010*/ 	.word	0x00000000
	.align		4
        /*0014*/ 	.word	0xfffffffd
	.align		4
        /*0018*/ 	.word	0x00000000
	.align		4
        /*001c*/ 	.word	0xfffffffc


//--------------------- .text.triton_poi_fused__log_softmax_backward_data_2 --------------------------
	.section	.text.triton_poi_fused__log_softmax_backward_data_2,"ax",@progbits
	.align	128
        .global         triton_poi_fused__log_softmax_backward_data_2
        .type           triton_poi_fused__log_softmax_backward_data_2,@function
        .size           triton_poi_fused__log_softmax_backward_data_2,(.L_x_1 - triton_poi_fused__log_softmax_backward_data_2)
        .other          triton_poi_fused__log_softmax_backward_data_2,@"STO_CUDA_ENTRY STV_DEFAULT"
triton_poi_fused__log_softmax_backward_data_2:
.text.triton_poi_fused__log_softmax_backward_data_2:
[----:B------:R-:W-:Y:S01]  /*0000*/  LDC R1, c[0x0][0x28] ;  /* 0x00000a00ff017b82 */ /* 0x000fe20000000800 */
[----:B------:R-:W1:Y:S07]  /*0010*/  S2R R0, SR_TID.X ;  /* 0x0000000000007919 */ /* 0x000e6e0000002100 */
[----:B------:R-:W2:Y:S01]  /*0020*/  LDC.64 R2, c[0x0][0x210] ;  /* 0x00008400ff027b82 */ /* 0x000ea20000000a00 */
[----:B------:R-:W-:Y:S01]  /*0030*/  ULDC.64 UR4, c[0x0][0x208] ;  /* 0x0000820000047ab9 */ /* 0x000fe20000000a00 */
[----:B------:R-:W3:Y:S06]  /*0040*/  S2R R7, SR_CTAID.X ;  /* 0x0000000000077919 */ /* 0x000eec0000002500 */
[----:B------:R-:W4:Y:S01]  /*0050*/  LDC.64 R4, c[0x0][0x218] ;  /* 0x00008600ff047b82 */ /* 0x000f220000000a00 */
[----:B-1----:R-:W-:-:S04]  /*0060*/  SHF.L.U32 R0, R0, 0x1, RZ ;  /* 0x0000000100007819 */ /* 0x002fc800000006ff */
[----:B------:R-:W-:-:S04]  /*0070*/  LOP3.LUT R0, R0, 0x1fe, RZ, 0xc0, !PT ;  /* 0x000001fe00007812 */ /* 0x000fc800078ec0ff */
[----:B---3--:R-:W-:-:S05]  /*0080*/  LEA R7, R7, R0, 0x9 ;  /* 0x0000000007077211 */ /* 0x008fca00078e48ff */
[----:B--2---:R-:W-:-:S06]  /*0090*/  IMAD.WIDE R2, R7, 0x4, R2 ;  /* 0x0000000407027825 */ /* 0x004fcc00078e0202 */
[----:B------:R-:W2:Y:S01]  /*00a0*/  LDG.E.64 R2, desc[UR4][R2.64] ;  /* 0x0000000402027981 */ /* 0x000ea2000c1e1b00 */
[----:B----4-:R-:W-:-:S04]  /*00b0*/  IMAD.WIDE R4, R7, 0x4, R4 ;  /* 0x0000000407047825 */ /* 0x010fc800078e0204 */
[----:B--2---:R-:W-:Y:S01]  /*00c0*/  FMUL R0, R2, 1.4426950216293334961 ;  /* 0x3fb8aa3b02007820 */ /* 0x004fe20000400000 */
[----:B------:R-:W-:-:S04]  /*00d0*/  FMUL R6, R3, 1.4426950216293334961 ;  /* 0x3fb8aa3b03067820 */ /* 0x000fc80000400000 */
[----:B------:R-:W-:Y:S02]  /*00e0*/  FSETP.GEU.AND P0, PT, R0, -126, PT ;  /* 0xc2fc00000000780b */ /* 0x000fe40003f0e000 */
[----:B------:R-:W-:-:S11]  /*00f0*/  FSETP.GEU.AND P1, PT, R6, -126, PT ;  /* 0xc2fc00000600780b */ /* 0x000fd60003f2e000 */
[----:B------:R-:W-:Y:S02]  /*0100*/  @!P0 FMUL R0, R0, 0.5 ;  /* 0x3f00000000008820 */ /* 0x000fe40000400000 */
[----:B------:R-:W-:Y:S02]  /*0110*/  @!P1 FMUL R6, R6, 0.5 ;  /* 0x3f00000006069820 */ /* 0x000fe40000400000 */
[----:B------:R-:W1:Y:S08]  /*0120*/  MUFU.EX2 R8, R0 ;  /* 0x0000000000087308 */ /* 0x000e700000000800 */
[----:B------:R-:W2:Y:S01]  /*0130*/  MUFU.EX2 R9, R6 ;  /* 0x0000000600097308 */ /* 0x000ea20000000800 */
[----:B-1----:R-:W-:Y:S01]  /*0140*/  @!P0 FMUL R8, R8, R8 ;  /* 0x0000000808088220 */ /* 0x002fe20000400000 */
[----:B--2---:R-:W-:-:S05]  /*0150*/  @!P1 FMUL R9, R9, R9 ;  /* 0x0000000909099220 */ /* 0x004fca0000400000 */
[----:B------:R-:W-:Y:S01]  /*0160*/  STG.E.64 desc[UR4][R4.64], R8 ;  /* 0x0000000804007986 */ /* 0x000fe2000c101b04 */
[----:B------:R-:W-:Y:S05]  /*0170*/  EXIT ;  /* 0x000000000000794d */ /* 0x000fea0003800000 */
.L_x_0:
[----:B------:R-:W-:-:S00]  /*0180*/  BRA `(.L_x_0) ;  /* 0xfffffffc00fc7947 */ /* 0x000fc0000383ffff */
[----:B------:R-:W-:-:S00]  /*0190*/  NOP ;  /* 0x0000000000007918 */ /* 0x000fc00000000000 */
        /* <DEDUP_REMOVED lines=14> */
.L_x_1:


//--------------------- .nv.constant0.triton_poi_fused__log_softmax_backward_data_2 --------------------------
	.section	.nv.constant0.triton_poi_fused__log_softmax_backward_data_2,"a",@progbits
	.sectionflags	@""
	.align	4
.nv.constant0.triton_poi_fused__log_softmax_backward_data_2:
	.zero		548
